//
// Generated by NVIDIA NVVM Compiler
//
// Compiler Build ID: CL-36424714
// Cuda compilation tools, release 13.0, V13.0.88
// Based on NVVM 20.0.0
//

.version 9.0
.target sm_100
.address_size 64

	// .globl	_Z17complement_kernelPiS_ii

.visible .entry _Z17complement_kernelPiS_ii(
	.param .u64 .ptr .align 1 _Z17complement_kernelPiS_ii_param_0,
	.param .u64 .ptr .align 1 _Z17complement_kernelPiS_ii_param_1,
	.param .u32 _Z17complement_kernelPiS_ii_param_2,
	.param .u32 _Z17complement_kernelPiS_ii_param_3
)
{
	.reg .pred 	%p<11>;
	.reg .b32 	%r<18>;
	.reg .b64 	%rd<11>;

	ld.param.u64 	%rd3, [_Z17complement_kernelPiS_ii_param_0];
	ld.param.u64 	%rd4, [_Z17complement_kernelPiS_ii_param_1];
	ld.param.u32 	%r3, [_Z17complement_kernelPiS_ii_param_2];
	ld.param.u32 	%r4, [_Z17complement_kernelPiS_ii_param_3];
	cvta.to.global.u64 	%rd1, %rd4;
	cvta.to.global.u64 	%rd2, %rd3;
	mov.u32 	%r5, %ctaid.y;
	mov.u32 	%r6, %ntid.y;
	mov.u32 	%r7, %tid.y;
	mad.lo.s32 	%r1, %r5, %r6, %r7;
	mov.u32 	%r8, %ctaid.x;
	mov.u32 	%r9, %ntid.x;
	mov.u32 	%r10, %tid.x;
	mad.lo.s32 	%r2, %r8, %r9, %r10;
	setp.ge.s32 	%p1, %r1, %r3;
	setp.ge.s32 	%p2, %r2, %r4;
	or.pred  	%p3, %p1, %p2;
	@%p3 bra 	$L__BB0_4;
	setp.eq.s32 	%p4, %r1, 0;
	add.s32 	%r11, %r3, -1;
	setp.ge.u32 	%p5, %r1, %r11;
	or.pred  	%p6, %p4, %p5;
	setp.lt.s32 	%p7, %r2, 1;
	or.pred  	%p8, %p7, %p6;
	add.s32 	%r12, %r4, -1;
	setp.ge.s32 	%p9, %r2, %r12;
	or.pred  	%p10, %p8, %p9;
	@%p10 bra 	$L__BB0_3;
	mad.lo.s32 	%r15, %r4, %r1, %r2;
	mul.wide.s32 	%rd8, %r15, 4;
	add.s64 	%rd9, %rd2, %rd8;
	ld.global.u32 	%r16, [%rd9];
	not.b32 	%r17, %r16;
	add.s64 	%rd10, %rd1, %rd8;
	st.global.u32 	[%rd10], %r17;
	bra.uni 	$L__BB0_4;
$L__BB0_3:
	mad.lo.s32 	%r13, %r4, %r1, %r2;
	mul.wide.s32 	%rd5, %r13, 4;
	add.s64 	%rd6, %rd2, %rd5;
	ld.global.u32 	%r14, [%rd6];
	add.s64 	%rd7, %rd1, %rd5;
	st.global.u32 	[%rd7], %r14;
$L__BB0_4:
	ret;

}


// ===== COMPILED SASS (sm_100) =====

	.target	sm_100

	.elftype	@"ET_EXEC"


//--------------------- .note.nv.tkinfo           --------------------------
	.section	.note.nv.tkinfo,"",@"SHT_NOTE"
	.sectionflags	@"SHF_NOTE_NV_TKINFO"
	.tkinfo
        /*0018*/ 	.word	0x00000002
        /*0030*/ 	.string	""
        /*0030*/ 	.string	"ptxas"
        /*0030*/ 	.string	"Cuda compilation tools, release 13.0, V13.0.88"
        /*0030*/ 	.string	"Build cuda_13.0.r13.0/compiler.36424714_0"
        /*0030*/ 	.string	"-arch sm_100 -m 64 "



//--------------------- .note.nv.cuinfo           --------------------------
	.section	.note.nv.cuinfo,"",@"SHT_NOTE"
	.sectionflags	@"SHF_NOTE_NV_CUINFO"
        /*0018*/ 	.short	0x0002
        /*001a*/ 	.short	0x0064
        /*001c*/ 	.short	0x0082
	.zero		2


//--------------------- .nv.info                  --------------------------
	.section	.nv.info,"",@"SHT_CUDA_INFO"
	.align	4


	//----- nvinfo : EIATTR_REGCOUNT
	.align		4
        /*0000*/ 	.byte	0x04, 0x2f
        /*0002*/ 	.short	(.L_1 - .L_0)
	.align		4
.L_0:
        /*0004*/ 	.word	index@(_Z17complement_kernelPiS_ii)
        /*0008*/ 	.word	0x0000000a


	//----- nvinfo : EIATTR_FRAME_SIZE
	.align		4
.L_1:
        /*000c*/ 	.byte	0x04, 0x11
        /*000e*/ 	.short	(.L_3 - .L_2)
	.align		4
.L_2:
        /*0010*/ 	.word	index@(_Z17complement_kernelPiS_ii)
        /*0014*/ 	.word	0x00000000


	//----- nvinfo : EIATTR_MIN_STACK_SIZE
	.align		4
.L_3:
        /*0018*/ 	.byte	0x04, 0x12
        /*001a*/ 	.short	(.L_5 - .L_4)
	.align		4
.L_4:
        /*001c*/ 	.word	index@(_Z17complement_kernelPiS_ii)
        /*0020*/ 	.word	0x00000000
.L_5:


//--------------------- .nv.compat                --------------------------
	.section	.nv.compat,"",@"SHT_CUDA_COMPAT_INFO"
	.align	4
        /*0000*/ 	.byte	0x02, 0x09, 0x00, 0x00, 0x02, 0x02, 0x01, 0x00, 0x02, 0x05, 0x05, 0x00, 0x03, 0x07, 0x01, 0x01
        /*0010*/ 	.byte	0x02, 0x03, 0x00, 0x00, 0x02, 0x06, 0x01, 0x00, 0x04, 0x0b, 0x08, 0x00, 0x09, 0x00, 0x00, 0x00
        /*0020*/ 	.byte	0x00, 0x00, 0x00, 0x00


//--------------------- .nv.info._Z17complement_kernelPiS_ii --------------------------
	.section	.nv.info._Z17complement_kernelPiS_ii,"",@"SHT_CUDA_INFO"
	.sectionflags	@""
	.align	4


	//----- nvinfo : EIATTR_CUDA_API_VERSION
	.align		4
        /*0000*/ 	.byte	0x04, 0x37
        /*0002*/ 	.short	(.L_7 - .L_6)
.L_6:
        /*0004*/ 	.word	0x00000082


	//----- nvinfo : EIATTR_KPARAM_INFO
	.align		4
.L_7:
        /*0008*/ 	.byte	0x04, 0x17
        /*000a*/ 	.short	(.L_9 - .L_8)
.L_8:
        /*000c*/ 	.word	0x00000000
        /*0010*/ 	.short	0x0003
        /*0012*/ 	.short	0x0014
        /*0014*/ 	.byte	0x00, 0xf0, 0x11, 0x00


	//----- nvinfo : EIATTR_KPARAM_INFO
	.align		4
.L_9:
        /*0018*/ 	.byte	0x04, 0x17
        /*001a*/ 	.short	(.L_11 - .L_10)
.L_10:
        /*001c*/ 	.word	0x00000000
        /*0020*/ 	.short	0x0002
        /*0022*/ 	.short	0x0010
        /*0024*/ 	.byte	0x00, 0xf0, 0x11, 0x00


	//----- nvinfo : EIATTR_KPARAM_INFO
	.align		4
.L_11:
        /*0028*/ 	.byte	0x04, 0x17
        /*002a*/ 	.short	(.L_13 - .L_12)
.L_12:
        /*002c*/ 	.word	0x00000000
        /*0030*/ 	.short	0x0001
        /*0032*/ 	.short	0x0008
        /*0034*/ 	.byte	0x00, 0xf5, 0x21, 0x00


	//----- nvinfo : EIATTR_KPARAM_INFO
	.align		4
.L_13:
        /*0038*/ 	.byte	0x04, 0x17
        /*003a*/ 	.short	(.L_15 - .L_14)
.L_14:
        /*003c*/ 	.word	0x00000000
        /*0040*/ 	.short	0x0000
        /*0042*/ 	.short	0x0000
        /*0044*/ 	.byte	0x00, 0xf5, 0x21, 0x00


	//----- nvinfo : EIATTR_SPARSE_MMA_MASK
	.align		4
.L_15:
        /*0048*/ 	.byte	0x03, 0x50
        /*004a*/ 	.short	0x0000


	//----- nvinfo : EIATTR_MAXREG_COUNT
	.align		4
        /*004c*/ 	.byte	0x03, 0x1b
        /*004e*/ 	.short	0x00ff


	//----- nvinfo : EIATTR_MERCURY_ISA_VERSION
	.align		4
        /*0050*/ 	.byte	0x03, 0x5f
        /*0052*/ 	.short	0x0101


	//----- nvinfo : EIATTR_VRC_CTA_INIT_COUNT
	.align		4
        /*0054*/ 	.byte	0x02, 0x4a
	.zero		1
	.zero		1


	//----- nvinfo : EIATTR_EXIT_INSTR_OFFSETS
	.align		4
        /*0058*/ 	.byte	0x04, 0x1c
        /*005a*/ 	.short	(.L_17 - .L_16)


	//   ....[0]....
.L_16:
        /*005c*/ 	.word	0x000000c0


	//   ....[1]....
        /*0060*/ 	.word	0x000001d0


	//   ....[2]....
        /*0064*/ 	.word	0x00000250


	//----- nvinfo : EIATTR_CRS_STACK_SIZE
	.align		4
.L_17:
        /*0068*/ 	.byte	0x04, 0x1e
        /*006a*/ 	.short	(.L_19 - .L_18)
.L_18:
        /*006c*/ 	.word	0x00000000


	//----- nvinfo : EIATTR_CBANK_PARAM_SIZE
	.align		4
.L_19:
        /*0070*/ 	.byte	0x03, 0x19
        /*0072*/ 	.short	0x0018


	//----- nvinfo : EIATTR_PARAM_CBANK
	.align		4
        /*0074*/ 	.byte	0x04, 0x0a
        /*0076*/ 	.short	(.L_21 - .L_20)
	.align		4
.L_20:
        /*0078*/ 	.word	index@(.nv.constant0._Z17complement_kernelPiS_ii)
        /*007c*/ 	.short	0x0380
        /*007e*/ 	.short	0x0018


	//----- nvinfo : EIATTR_SW_WAR
	.align		4
.L_21:
        /*0080*/ 	.byte	0x04, 0x36
        /*0082*/ 	.short	(.L_23 - .L_22)
.L_22:
        /*0084*/ 	.word	0x00000008
.L_23:


//--------------------- .nv.callgraph             --------------------------
	.section	.nv.callgraph,"",@"SHT_CUDA_CALLGRAPH"
	.align	4
	.sectionentsize	8
	.align		4
        /*0000*/ 	.word	0x00000000
	.align		4
        /*0004*/ 	.word	0xffffffff
	.align		4
        /*0008*/ 	.word	0x00000000
	.align		4
        /*000c*/ 	.word	0xfffffffe
	.align		4
        /*0010*/ 	.word	0x00000000
	.align		4
        /*0014*/ 	.word	0xfffffffd
	.align		4
        /*0018*/ 	.word	0x00000000
	.align		4
        /*001c*/ 	.word	0xfffffffc


//--------------------- .text._Z17complement_kernelPiS_ii --------------------------
	.section	.text._Z17complement_kernelPiS_ii,"ax",@progbits
	.align	128
        .global         _Z17complement_kernelPiS_ii
        .type           _Z17complement_kernelPiS_ii,@function
        .size           _Z17complement_kernelPiS_ii,(.L_x_2 - _Z17complement_kernelPiS_ii)
        .other          _Z17complement_kernelPiS_ii,@"STO_CUDA_ENTRY STV_DEFAULT"
_Z17complement_kernelPiS_ii:
.text._Z17complement_kernelPiS_ii:
[----:B------:R-:W-:Y:S01]  /*0000*/  LDC R1, c[0x0][0x37c] ;  /* 0x0000df00ff017b82 */ /* 0x000fe20000000800 */
[----:B------:R-:W0:Y:S07]  /*0010*/  S2R R2, SR_TID.X ;  /* 0x0000000000027919 */ /* 0x000e2e0000002100 */
[----:B------:R-:W1:Y:S01]  /*0020*/  LDC R0, c[0x0][0x364] ;  /* 0x0000d900ff007b82 */ /* 0x000e620000000800 */
[----:B------:R-:W2:Y:S01]  /*0030*/  LDCU.64 UR4, c[0x0][0x390] ;  /* 0x00007200ff0477ac */ /* 0x000ea20008000a00 */
[----:B------:R-:W1:Y:S06]  /*0040*/  S2R R3, SR_TID.Y ;  /* 0x0000000000037919 */ /* 0x000e6c0000002200 */
[----:B------:R-:W0:Y:S08]  /*0050*/  S2UR UR7, SR_CTAID.X ;  /* 0x00000000000779c3 */ /* 0x000e300000002500 */
[----:B------:R-:W0:Y:S08]  /*0060*/  LDC R5, c[0x0][0x360] ;  /* 0x0000d800ff057b82 */ /* 0x000e300000000800 */
[----:B------:R-:W1:Y:S01]  /*0070*/  S2UR UR6, SR_CTAID.Y ;  /* 0x00000000000679c3 */ /* 0x000e620000002600 */
[----:B0-----:R-:W-:-:S05]  /*0080*/  IMAD R5, R5, UR7, R2 ;  /* 0x0000000705057c24 */ /* 0x001fca000f8e0202 */
[----:B--2---:R-:W-:Y:S01]  /*0090*/  ISETP.GE.AND P0, PT, R5, UR5, PT ;  /* 0x0000000505007c0c */ /* 0x004fe2000bf06270 */
[----:B-1----:R-:W-:-:S05]  /*00a0*/  IMAD R0, R0, UR6, R3 ;  /* 0x0000000600007c24 */ /* 0x002fca000f8e0203 */
[----:B------:R-:W-:-:S13]  /*00b0*/  ISETP.GE.OR P0, PT, R0, UR4, P0 ;  /* 0x0000000400007c0c */ /* 0x000fda0008706670 */
[----:B------:R-:W-:Y:S05]  /*00c0*/  @P0 EXIT ;  /* 0x000000000000094d */ /* 0x000fea0003800000 */
[----:B------:R-:W-:Y:S01]  /*00d0*/  UIADD3 UR4, UPT, UPT, UR4, -0x1, URZ ;  /* 0xffffffff04047890 */ /* 0x000fe2000fffe0ff */
[----:B------:R-:W0:Y:S05]  /*00e0*/  LDCU.64 UR6, c[0x0][0x358] ;  /* 0x00006b00ff0677ac */ /* 0x000e2a0008000a00 */
[----:B------:R-:W-:Y:S01]  /*00f0*/  ISETP.GE.U32.AND P0, PT, R0, UR4, PT ;  /* 0x0000000400007c0c */ /* 0x000fe2000bf06070 */
[----:B------:R-:W-:-:S03]  /*0100*/  UIADD3 UR4, UPT, UPT, UR5, -0x1, URZ ;  /* 0xffffffff05047890 */ /* 0x000fc6000fffe0ff */
[----:B------:R-:W-:-:S04]  /*0110*/  ISETP.EQ.OR P0, PT, R0, RZ, P0 ;  /* 0x000000ff0000720c */ /* 0x000fc80000702670 */
[----:B------:R-:W-:-:S04]  /*0120*/  ISETP.LT.OR P0, PT, R5, 0x1, P0 ;  /* 0x000000010500780c */ /* 0x000fc80000701670 */
[----:B------:R-:W-:-:S13]  /*0130*/  ISETP.GE.OR P0, PT, R5, UR4, P0 ;  /* 0x0000000405007c0c */ /* 0x000fda0008706670 */
[----:B0-----:R-:W-:Y:S05]  /*0140*/  @P0 BRA `(.L_x_0) ;  /* 0x0000000000240947 */ /* 0x001fea0003800000 */
[----:B------:R-:W0:Y:S01]  /*0150*/  LDC.64 R2, c[0x0][0x380] ;  /* 0x0000e000ff027b82 */ /* 0x000e220000000a00 */
[----:B------:R-:W-:-:S07]  /*0160*/  IMAD R7, R0, UR5, R5 ;  /* 0x0000000500077c24 */ /* 0x000fce000f8e0205 */
[----:B------:R-:W1:Y:S01]  /*0170*/  LDC.64 R4, c[0x0][0x388] ;  /* 0x0000e200ff047b82 */ /* 0x000e620000000a00 */
[----:B0-----:R-:W-:-:S06]  /*0180*/  IMAD.WIDE R2, R7, 0x4, R2 ;  /* 0x0000000407027825 */ /* 0x001fcc00078e0202 */
[----:B------:R-:W2:Y:S01]  /*0190*/  LDG.E R2, desc[UR6][R2.64] ;  /* 0x0000000602027981 */ /* 0x000ea2000c1e1900 */
[----:B-1----:R-:W-:Y:S01]  /*01a0*/  IMAD.WIDE R4, R7, 0x4, R4 ;  /* 0x0000000407047825 */ /* 0x002fe200078e0204 */
[----:B--2---:R-:W-:-:S05]  /*01b0*/  LOP3.LUT R7, RZ, R2, RZ, 0x33, !PT ;  /* 0x00000002ff077212 */ /* 0x004fca00078e33ff */
[----:B------:R-:W-:Y:S01]  /*01c0*/  STG.E desc[UR6][R4.64], R7 ;  /* 0x0000000704007986 */ /* 0x000fe2000c101906 */
[----:B------:R-:W-:Y:S05]  /*01d0*/  EXIT ;  /* 0x000000000000794d */ /* 0x000fea0003800000 */
.L_x_0:
[----:B------:R-:W0:Y:S01]  /*01e0*/  LDC.64 R2, c[0x0][0x380] ;  /* 0x0000e000ff027b82 */ /* 0x000e220000000a00 */
[----:B------:R-:W-:-:S07]  /*01f0*/  IMAD R7, R0, UR5, R5 ;  /* 0x0000000500077c24 */ /* 0x000fce000f8e0205 */
[----:B------:R-:W1:Y:S01]  /*0200*/  LDC.64 R4, c[0x0][0x388] ;  /* 0x0000e200ff047b82 */ /* 0x000e620000000a00 */
[----:B0-----:R-:W-:-:S06]  /*0210*/  IMAD.WIDE R2, R7, 0x4, R2 ;  /* 0x0000000407027825 */ /* 0x001fcc00078e0202 */
[----:B------:R-:W2:Y:S01]  /*0220*/  LDG.E R3, desc[UR6][R2.64] ;  /* 0x0000000602037981 */ /* 0x000ea2000c1e1900 */
[----:B-1----:R-:W-:-:S05]  /*0230*/  IMAD.WIDE R4, R7, 0x4, R4 ;  /* 0x0000000407047825 */ /* 0x002fca00078e0204 */
[----:B--2---:R-:W-:Y:S01]  /*0240*/  STG.E desc[UR6][R4.64], R3 ;  /* 0x0000000304007986 */ /* 0x004fe2000c101906 */
[----:B------:R-:W-:Y:S05]  /*0250*/  EXIT ;  /* 0x000000000000794d */ /* 0x000fea0003800000 */
.L_x_1:
[----:B------:R-:W-:-:S00]  /*0260*/  BRA `(.L_x_1) ;  /* 0xfffffffc00fc7947 */ /* 0x000fc0000383ffff */
[----:B------:R-:W-:-:S00]  /*0270*/  NOP ;  /* 0x0000000000007918 */ /* 0x000fc00000000000 */
        /* <DEDUP_REMOVED lines=8> */
.L_x_2:


//--------------------- .nv.shared.reserved.0     --------------------------
	.section	.nv.shared.reserved.0,"aw",@nobits
	.weak		__nv_reservedSMEM_offset_0_alias
	.size		__nv_reservedSMEM_offset_0_alias, 0, 64
	.other		__nv_reservedSMEM_offset_0_alias,@"STO_CUDA_RESERVED_SHARED STV_DEFAULT"
__nv_reservedSMEM_offset_0_alias:
	.zero		0
	.zero		64


//--------------------- .nv.constant0._Z17complement_kernelPiS_ii --------------------------
	.section	.nv.constant0._Z17complement_kernelPiS_ii,"a",@progbits
	.sectionflags	@""
	.align	4
.nv.constant0._Z17complement_kernelPiS_ii:
	.zero		920


//--------------------- SYMBOLS --------------------------

	.type		.nv.reservedSmem.offset0,@object
	.size		.nv.reservedSmem.offset0,0x4
